	.headerflags	@"EF_CUDA_TEXMODE_UNIFIED EF_CUDA_64BIT_ADDRESS EF_CUDA_ACCELERATORS EF_CUDA_SM90 EF_CUDA_VIRTUAL_SM(EF_CUDA_SM90)"
	.elftype	@"ET_EXEC"


//--------------------- .nv.info                  --------------------------
	.section	.nv.info,"",@"SHT_CUDA_INFO"
	.align	4


	//----- nvinfo : EIATTR_REGCOUNT
	.align		4
        /*0000*/ 	.byte	0x04, 0x2f
        /*0002*/ 	.short	(.L_3 - .L_2)
	.align		4
.L_2:
        /*0004*/ 	.word	index@(triton_poi_fused__native_batch_norm_legit_no_training_cat_relu_53)
        /*0008*/ 	.word	0x0000001c


	//----- nvinfo : EIATTR_MIN_STACK_SIZE
	.align		4
.L_3:
        /*000c*/ 	.byte	0x04, 0x12
        /*000e*/ 	.short	(.L_5 - .L_4)
	.align		4
.L_4:
        /*0010*/ 	.word	index@(triton_poi_fused__native_batch_norm_legit_no_training_cat_relu_53)
        /*0014*/ 	.word	0x00000000


	//----- nvinfo : EIATTR_FRAME_SIZE
	.align		4
.L_5:
        /*0018*/ 	.byte	0x04, 0x11
        /*001a*/ 	.short	(.L_7 - .L_6)
	.align		4
.L_6:
        /*001c*/ 	.word	index@(triton_poi_fused__native_batch_norm_legit_no_training_cat_relu_53)
        /*0020*/ 	.word	0x00000000


	//----- nvinfo : EIATTR_MIN_STACK_SIZE
	.align		4
.L_7:
        /*0024*/ 	.byte	0x04, 0x12
        /*0026*/ 	.short	(.L_9 - .L_8)
	.align		4
.L_8:
        /*0028*/ 	.word	index@(triton_poi_fused__native_batch_norm_legit_no_training_cat_relu_53)
        /*002c*/ 	.word	0x00000000
.L_9:


//--------------------- .nv.info.triton_poi_fused__native_batch_norm_legit_no_training_cat_relu_53 --------------------------
	.section	.nv.info.triton_poi_fused__native_batch_norm_legit_no_training_cat_relu_53,"",@"SHT_CUDA_INFO"
	.sectionflags	@""
	.align	4


	//----- nvinfo : EIATTR_CUDA_API_VERSION
	.align		4
        /*0000*/ 	.byte	0x04, 0x37
        /*0002*/ 	.short	(.L_11 - .L_10)
.L_10:
        /*0004*/ 	.word	0x0000007c


	//----- nvinfo : EIATTR_KPARAM_INFO
	.align		4
.L_11:
        /*0008*/ 	.byte	0x04, 0x17
        /*000a*/ 	.short	(.L_13 - .L_12)
.L_12:
        /*000c*/ 	.word	0x00000000
        /*0010*/ 	.short	0x0008
        /*0012*/ 	.short	0x0040
        /*0014*/ 	.byte	0x00, 0xf0, 0x11, 0x00


	//----- nvinfo : EIATTR_KPARAM_INFO
	.align		4
.L_13:
        /*0018*/ 	.byte	0x04, 0x17
        /*001a*/ 	.short	(.L_15 - .L_14)
.L_14:
        /*001c*/ 	.word	0x00000000
        /*0020*/ 	.short	0x0007
        /*0022*/ 	.short	0x0038
        /*0024*/ 	.byte	0x00, 0xf4, 0x21, 0x00


	//----- nvinfo : EIATTR_KPARAM_INFO
	.align		4
.L_15:
        /*0028*/ 	.byte	0x04, 0x17
        /*002a*/ 	.short	(.L_17 - .L_16)
.L_16:
        /*002c*/ 	.word	0x00000000
        /*0030*/ 	.short	0x0006
        /*0032*/ 	.short	0x0030
        /*0034*/ 	.byte	0x00, 0xf4, 0x21, 0x00


	//----- nvinfo : EIATTR_KPARAM_INFO
	.align		4
.L_17:
        /*0038*/ 	.byte	0x04, 0x17
        /*003a*/ 	.short	(.L_19 - .L_18)
.L_18:
        /*003c*/ 	.word	0x00000000
        /*0040*/ 	.short	0x0005
        /*0042*/ 	.short	0x0028
        /*0044*/ 	.byte	0x00, 0xf4, 0x21, 0x00


	//----- nvinfo : EIATTR_KPARAM_INFO
	.align		4
.L_19:
        /*0048*/ 	.byte	0x04, 0x17
        /*004a*/ 	.short	(.L_21 - .L_20)
.L_20:
        /*004c*/ 	.word	0x00000000
        /*0050*/ 	.short	0x0004
        /*0052*/ 	.short	0x0020
        /*0054*/ 	.byte	0x00, 0xf4, 0x21, 0x00


	//----- nvinfo : EIATTR_KPARAM_INFO
	.align		4
.L_21:
        /*0058*/ 	.byte	0x04, 0x17
        /*005a*/ 	.short	(.L_23 - .L_22)
.L_22:
        /*005c*/ 	.word	0x00000000
        /*0060*/ 	.short	0x0003
        /*0062*/ 	.short	0x0018
        /*0064*/ 	.byte	0x00, 0xf4, 0x21, 0x00


	//----- nvinfo : EIATTR_KPARAM_INFO
	.align		4
.L_23:
        /*0068*/ 	.byte	0x04, 0x17
        /*006a*/ 	.short	(.L_25 - .L_24)
.L_24:
        /*006c*/ 	.word	0x00000000
        /*0070*/ 	.short	0x0002
        /*0072*/ 	.short	0x0010
        /*0074*/ 	.byte	0x00, 0xf4, 0x21, 0x00


	//----- nvinfo : EIATTR_KPARAM_INFO
	.align		4
.L_25:
        /*0078*/ 	.byte	0x04, 0x17
        /*007a*/ 	.short	(.L_27 - .L_26)
.L_26:
        /*007c*/ 	.word	0x00000000
        /*0080*/ 	.short	0x0001
        /*0082*/ 	.short	0x0008
        /*0084*/ 	.byte	0x00, 0xf4, 0x21, 0x00


	//----- nvinfo : EIATTR_KPARAM_INFO
	.align		4
.L_27:
        /*0088*/ 	.byte	0x04, 0x17
        /*008a*/ 	.short	(.L_29 - .L_28)
.L_28:
        /*008c*/ 	.word	0x00000000
        /*0090*/ 	.short	0x0000
        /*0092*/ 	.short	0x0000
        /*0094*/ 	.byte	0x00, 0xf4, 0x21, 0x00


	//----- nvinfo : EIATTR_SPARSE_MMA_MASK
	.align		4
.L_29:
        /*0098*/ 	.byte	0x03, 0x50
        /*009a*/ 	.short	0x0000


	//----- nvinfo : EIATTR_MAXREG_COUNT
	.align		4
        /*009c*/ 	.byte	0x03, 0x1b
        /*009e*/ 	.short	0x00ff


	//----- nvinfo : EIATTR_EXIT_INSTR_OFFSETS
	.align		4
        /*00a0*/ 	.byte	0x04, 0x1c
        /*00a2*/ 	.short	(.L_31 - .L_30)


	//   ....[0]....
.L_30:
        /*00a4*/ 	.word	0x00000680


	//   ....[1]....
        /*00a8*/ 	.word	0x000006a0


	//----- nvinfo : EIATTR_REQNTID
	.align		4
.L_31:
        /*00ac*/ 	.byte	0x04, 0x10
        /*00ae*/ 	.short	(.L_33 - .L_32)
.L_32:
        /*00b0*/ 	.word	0x00000080
        /*00b4*/ 	.word	0x00000001
        /*00b8*/ 	.word	0x00000001


	//----- nvinfo : EIATTR_CBANK_PARAM_SIZE
	.align		4
.L_33:
        /*00bc*/ 	.byte	0x03, 0x19
        /*00be*/ 	.short	0x0044


	//----- nvinfo : EIATTR_PARAM_CBANK
	.align		4
        /*00c0*/ 	.byte	0x04, 0x0a
        /*00c2*/ 	.short	(.L_35 - .L_34)
	.align		4
.L_34:
        /*00c4*/ 	.word	index@(.nv.constant0.triton_poi_fused__native_batch_norm_legit_no_training_cat_relu_53)
        /*00c8*/ 	.short	0x0210
        /*00ca*/ 	.short	0x0044


	//----- nvinfo : EIATTR_SW_WAR
	.align		4
.L_35:
        /*00cc*/ 	.byte	0x04, 0x36
        /*00ce*/ 	.short	(.L_37 - .L_36)
.L_36:
        /*00d0*/ 	.word	0x00000008
.L_37:


//--------------------- .nv.callgraph             --------------------------
	.section	.nv.callgraph,"",@"SHT_CUDA_CALLGRAPH"
	.align	4
	.sectionentsize	8
	.align		4
        /*0000*/ 	.word	0x00000000
	.align		4
        /*0004*/ 	.word	0xffffffff
	.align		4
        /*0008*/ 	.word	0x00000000
	.align		4
        /*000c*/ 	.word	0xfffffffe
	.align		4
        /*0010*/ 	.word	0x00000000
	.align		4
        /*0014*/ 	.word	0xfffffffd
	.align		4
        /*0018*/ 	.word	0x00000000
	.align		4
        /*001c*/ 	.word	0xfffffffc


//--------------------- .nv.constant4             --------------------------
	.section	.nv.constant4,"a",@progbits
	.align	8
	.align		8
.nv.constant4:
        /*0000*/ 	.dword	_$_str
	.align		8
        /*0008*/ 	.dword	_$_str_$_2


//--------------------- .text.triton_poi_fused__native_batch_norm_legit_no_training_cat_relu_53 --------------------------
	.section	.text.triton_poi_fused__native_batch_norm_legit_no_training_cat_relu_53,"ax",@progbits
	.align	128
        .global         triton_poi_fused__native_batch_norm_legit_no_training_cat_relu_53
        .type           triton_poi_fused__native_batch_norm_legit_no_training_cat_relu_53,@function
        .size           triton_poi_fused__native_batch_norm_legit_no_training_cat_relu_53,(.L_x_1 - triton_poi_fused__native_batch_norm_legit_no_training_cat_relu_53)
        .other          triton_poi_fused__native_batch_norm_legit_no_training_cat_relu_53,@"STO_CUDA_ENTRY STV_DEFAULT"
triton_poi_fused__native_batch_norm_legit_no_training_cat_relu_53:
.text.triton_poi_fused__native_batch_norm_legit_no_training_cat_relu_53:
[----:B------:R-:W0:Y:S01]  /*0000*/  LDC R1, c[0x0][0x28] ;  /* 0x00000a00ff017b82 */ /* 0x000e220000000800 */
[----:B------:R-:W1:Y:S07]  /*0010*/  S2R R0, SR_TID.X ;  /* 0x0000000000007919 */ /* 0x000e6e0000002100 */
[----:B------:R-:W2:Y:S01]  /*0020*/  LDC.64 R4, c[0x0][0x228] ;  /* 0x00008a00ff047b82 */ /* 0x000ea20000000a00 */
[----:B------:R-:W-:Y:S01]  /*0030*/  IMAD.MOV.U32 R6, RZ, RZ, RZ ;  /* 0x000000ffff067224 */ /* 0x000fe200078e00ff */
[----:B------:R-:W-:Y:S01]  /*0040*/  ULDC.64 UR4, c[0x0][0x208] ;  /* 0x0000820000047ab9 */ /* 0x000fe20000000a00 */
[----:B------:R-:W3:Y:S01]  /*0050*/  S2R R3, SR_CTAID.X ;  /* 0x0000000000037919 */ /* 0x000ee20000002500 */
[----:B------:R-:W-:Y:S01]  /*0060*/  IMAD.MOV.U32 R10, RZ, RZ, RZ ;  /* 0x000000ffff0a7224 */ /* 0x000fe200078e00ff */
[----:B------:R-:W-:-:S03]  /*0070*/  ULDC.64 UR6, c[0x0][0x218] ;  /* 0x0000860000067ab9 */ /* 0x000fc60000000a00 */
[----:B------:R-:W4:Y:S01]  /*0080*/  LDC.64 R14, c[0x0][0x220] ;  /* 0x00008800ff0e7b82 */ /* 0x000f220000000a00 */
[----:B-1----:R-:W-:-:S05]  /*0090*/  IMAD.SHL.U32 R0, R0, 0x2, RZ ;  /* 0x0000000200007824 */ /* 0x002fca00078e00ff */
[----:B------:R-:W-:-:S05]  /*00a0*/  LOP3.LUT R0, R0, 0xfe, RZ, 0xc0, !PT ;  /* 0x000000fe00007812 */ /* 0x000fca00078ec0ff */
[----:B---3--:R-:W-:-:S05]  /*00b0*/  IMAD R0, R3, 0x100, R0 ;  /* 0x0000010003007824 */ /* 0x008fca00078e0200 */
[----:B------:R-:W-:Y:S02]  /*00c0*/  SHF.R.S32.HI R3, RZ, 0x1f, R0 ;  /* 0x0000001fff037819 */ /* 0x000fe40000011400 */
[----:B------:R-:W-:Y:S02]  /*00d0*/  ISETP.GE.AND P0, PT, R0, 0x2400, PT ;  /* 0x000024000000780c */ /* 0x000fe40003f06270 */
[----:B------:R-:W-:-:S04]  /*00e0*/  LEA.HI R3, R3, R0, RZ, 0x2 ;  /* 0x0000000003037211 */ /* 0x000fc800078f10ff */
[----:B------:R-:W-:-:S05]  /*00f0*/  SHF.R.S32.HI R11, RZ, 0x2, R3 ;  /* 0x00000002ff0b7819 */ /* 0x000fca0000011403 */
[----:B------:R-:W-:-:S05]  /*0100*/  IMAD.HI R2, R11, 0x38e38e39, RZ ;  /* 0x38e38e390b027827 */ /* 0x000fca00078e02ff */
[----:B------:R-:W-:-:S04]  /*0110*/  SHF.R.U32.HI R7, RZ, 0x1f, R2 ;  /* 0x0000001fff077819 */ /* 0x000fc80000011602 */
[----:B------:R-:W-:-:S05]  /*0120*/  LEA.HI.SX32 R2, R2, R7, 0x19 ;  /* 0x0000000702027211 */ /* 0x000fca00078fcaff */
[----:B------:R-:W-:-:S04]  /*0130*/  IMAD R11, R2, -0x240, R11 ;  /* 0xfffffdc0020b7824 */ /* 0x000fc800078e020b */
[----:B--2---:R-:W-:-:S05]  /*0140*/  IMAD.WIDE R4, R11, 0x4, R4 ;  /* 0x000000040b047825 */ /* 0x004fca00078e0204 */
[----:B------:R-:W2:Y:S01]  /*0150*/  @!P0 LDG.E.EL R6, desc[UR4][R4.64] ;  /* 0x0000000404068981 */ /* 0x000ea2000c2e1900 */
[----:B------:R-:W-:-:S03]  /*0160*/  IMAD.HI R2, R0, 0x38e38e39, RZ ;  /* 0x38e38e3900027827 */ /* 0x000fc600078e02ff */
[----:B------:R1:W3:Y:S01]  /*0170*/  @!P0 LDG.E.EL R10, desc[UR4][R4.64] ;  /* 0x00000004040a8981 */ /* 0x0002e2000c2e1900 */
[----:B------:R-:W-:Y:S01]  /*0180*/  LOP3.LUT R7, R3, 0xfffffffc, RZ, 0xc0, !PT ;  /* 0xfffffffc03077812 */ /* 0x000fe200078ec0ff */
[----:B------:R-:W-:Y:S01]  /*0190*/  IMAD.SHL.U32 R8, R11, 0x4, RZ ;  /* 0x000000040b087824 */ /* 0x000fe200078e00ff */
[----:B------:R-:W-:Y:S02]  /*01a0*/  SHF.R.U32.HI R9, RZ, 0x1f, R2 ;  /* 0x0000001fff097819 */ /* 0x000fe40000011602 */
[----:B------:R-:W-:Y:S02]  /*01b0*/  IADD3 R7, R0, -R7, RZ ;  /* 0x8000000700077210 */ /* 0x000fe40007ffe0ff */
[----:B------:R-:W-:Y:S02]  /*01c0*/  LEA.HI.SX32 R17, R2, R9, 0x17 ;  /* 0x0000000902117211 */ /* 0x000fe400078fbaff */
[----:B------:R-:W5:Y:S03]  /*01d0*/  LDC.64 R2, c[0x0][0x210] ;  /* 0x00008400ff027b82 */ /* 0x000f660000000a00 */
[----:B------:R-:W-:-:S02]  /*01e0*/  IMAD.SHL.U32 R9, R17, 0x80, RZ ;  /* 0x0000008011097824 */ /* 0x000fc400078e00ff */
[----:B-1----:R-:W-:-:S03]  /*01f0*/  IMAD R4, R17, -0x900, R0 ;  /* 0xfffff70011047824 */ /* 0x002fc600078e0200 */
[--C-:B------:R-:W-:Y:S01]  /*0200*/  IADD3 R18, P1, P2, R8, R7, R9.reuse ;  /* 0x0000000708127210 */ /* 0x100fe20007a3e009 */
[----:B------:R-:W-:Y:S01]  /*0210*/  IMAD R25, R17, 0x880, R4 ;  /* 0x0000088011197824 */ /* 0x000fe200078e0204 */
[----:B------:R-:W-:Y:S02]  /*0220*/  SHF.R.S32.HI R13, RZ, 0x1f, R9 ;  /* 0x0000001fff0d7819 */ /* 0x000fe40000011409 */
[----:B------:R-:W-:Y:S02]  /*0230*/  CS2R R4, SRZ ;  /* 0x0000000000047805 */ /* 0x000fe4000001ff00 */
[----:B------:R-:W-:Y:S02]  /*0240*/  SHF.R.S32.HI R8, RZ, 0x1f, R8 ;  /* 0x0000001fff087819 */ /* 0x000fe40000011408 */
[----:B------:R-:W-:Y:S02]  /*0250*/  SHF.R.S32.HI R7, RZ, 0x1f, R7 ;  /* 0x0000001fff077819 */ /* 0x000fe40000011407 */
[----:B------:R-:W-:-:S02]  /*0260*/  LEA R16, P3, R18, UR6, 0x2 ;  /* 0x0000000612107c11 */ /* 0x000fc4000f8610ff */
[----:B------:R-:W-:Y:S02]  /*0270*/  IADD3.X R7, R8, R7, R13, P1, P2 ;  /* 0x0000000708077210 */ /* 0x000fe40000fe440d */
[----:B------:R-:W1:Y:S01]  /*0280*/  LDC.64 R12, c[0x0][0x230] ;  /* 0x00008c00ff0c7b82 */ /* 0x000e620000000a00 */
[C---:B------:R-:W-:Y:S02]  /*0290*/  ISETP.GE.AND P2, PT, R11.reuse, 0x220, PT ;  /* 0x000002200b00780c */ /* 0x040fe40003f46270 */
[----:B------:R-:W-:Y:S01]  /*02a0*/  ISETP.GT.AND P1, PT, R11, 0x21f, !P0 ;  /* 0x0000021f0b00780c */ /* 0x000fe20004724270 */
[----:B-----5:R-:W-:Y:S01]  /*02b0*/  IMAD.WIDE R24, R25, 0x4, R2 ;  /* 0x0000000419187825 */ /* 0x020fe200078e0202 */
[----:B------:R-:W-:Y:S02]  /*02c0*/  ISETP.LT.AND P4, PT, R0, 0x2400, !P2 ;  /* 0x000024000000780c */ /* 0x000fe40005781270 */
[----:B------:R-:W-:Y:S02]  /*02d0*/  CS2R R2, SRZ ;  /* 0x0000000000027805 */ /* 0x000fe4000001ff00 */
[----:B------:R-:W-:Y:S01]  /*02e0*/  LEA.HI.X R17, R18, UR7, R7, 0x2, P3 ;  /* 0x0000000712117c11 */ /* 0x000fe200098f1407 */
[----:B------:R-:W5:Y:S01]  /*02f0*/  LDC.64 R8, c[0x0][0x238] ;  /* 0x00008e00ff087b82 */ /* 0x000f620000000a00 */
[----:B------:R-:W-:Y:S01]  /*0300*/  HFMA2.MMA R7, -RZ, RZ, 0, 0 ;  /* 0x00000000ff077435 */ /* 0x000fe200000001ff */
[----:B----4-:R-:W-:Y:S01]  /*0310*/  IMAD.WIDE R22, R11, 0x4, R14 ;  /* 0x000000040b167825 */ /* 0x010fe200078e020e */
[----:B------:R-:W-:-:S03]  /*0320*/  CS2R R14, SRZ ;  /* 0x00000000000e7805 */ /* 0x000fc6000001ff00 */
[----:B------:R-:W4:Y:S04]  /*0330*/  @P1 LDG.E.64 R4, desc[UR4][R16.64+-0x2200] ;  /* 0xffde000410041981 */ /* 0x000f28000c1e1b00 */
[----:B------:R-:W4:Y:S01]  /*0340*/  @P4 LDG.E.64 R2, desc[UR4][R24.64] ;  /* 0x0000000418024981 */ /* 0x000f22000c1e1b00 */
[----:B------:R-:W-:-:S03]  /*0350*/  IMAD.MOV.U32 R20, RZ, RZ, RZ ;  /* 0x000000ffff147224 */ /* 0x000fc600078e00ff */
[----:B------:R-:W4:Y:S01]  /*0360*/  @!P0 LDG.E.EL R7, desc[UR4][R22.64] ;  /* 0x0000000416078981 */ /* 0x000f22000c2e1900 */
[----:B-1----:R-:W-:-:S03]  /*0370*/  IMAD.WIDE R12, R11, 0x4, R12 ;  /* 0x000000040b0c7825 */ /* 0x002fc600078e020c */
[----:B------:R-:W4:Y:S01]  /*0380*/  @!P0 LDG.E.EL R14, desc[UR4][R22.64] ;  /* 0x00000004160e8981 */ /* 0x000f22000c2e1900 */
[----:B------:R-:W-:Y:S02]  /*0390*/  IMAD.MOV.U32 R18, RZ, RZ, RZ ;  /* 0x000000ffff127224 */ /* 0x000fe400078e00ff */
[----:B-----5:R-:W-:Y:S01]  /*03a0*/  IMAD.WIDE R8, R11, 0x4, R8 ;  /* 0x000000040b087825 */ /* 0x020fe200078e0208 */
[----:B------:R-:W-:Y:S01]  /*03b0*/  MOV R11, RZ ;  /* 0x000000ff000b7202 */ /* 0x000fe20000000f00 */
[----:B------:R-:W5:Y:S04]  /*03c0*/  @!P0 LDG.E.EL R20, desc[UR4][R12.64] ;  /* 0x000000040c148981 */ /* 0x000f68000c2e1900 */
[----:B------:R1:W5:Y:S04]  /*03d0*/  @!P0 LDG.E.EL R18, desc[UR4][R12.64] ;  /* 0x000000040c128981 */ /* 0x000368000c2e1900 */
[----:B------:R-:W5:Y:S04]  /*03e0*/  @!P0 LDG.E.EL R15, desc[UR4][R8.64] ;  /* 0x00000004080f8981 */ /* 0x000f68000c2e1900 */
[----:B------:R1:W5:Y:S01]  /*03f0*/  @!P0 LDG.E.EL R11, desc[UR4][R8.64] ;  /* 0x00000004080b8981 */ /* 0x000362000c2e1900 */
[----:B------:R-:W-:Y:S01]  /*0400*/  IMAD.MOV.U32 R21, RZ, RZ, 0x3e800000 ;  /* 0x3e800000ff157424 */ /* 0x000fe200078e00ff */
[----:B-1----:R-:W1:Y:S08]  /*0410*/  LDC.64 R12, c[0x0][0x240] ;  /* 0x00009000ff0c7b82 */ /* 0x002e700000000a00 */
[----:B0-----:R-:W0:Y:S01]  /*0420*/  LDC.64 R8, c[0x0][0x248] ;  /* 0x00009200ff087b82 */ /* 0x001e220000000a00 */
[----:B-1----:R-:W-:-:S04]  /*0430*/  IMAD.WIDE R12, R0, 0x4, R12 ;  /* 0x00000004000c7825 */ /* 0x002fc800078e020c */
[----:B0-----:R-:W-:-:S04]  /*0440*/  IMAD.WIDE R8, R0, 0x4, R8 ;  /* 0x0000000400087825 */ /* 0x001fc800078e0208 */
[----:B--2---:R-:W-:-:S04]  /*0450*/  FADD R6, R6, 9.9999997473787516356e-06 ;  /* 0x3727c5ac06067421 */ /* 0x004fc80000000000 */
[----:B------:R-:W0:Y:S01]  /*0460*/  MUFU.SQRT R16, R6 ;  /* 0x0000000600107308 */ /* 0x000e220000002000 */
[----:B---3--:R-:W-:-:S07]  /*0470*/  FADD R10, R10, 9.9999997473787516356e-06 ;  /* 0x3727c5ac0a0a7421 */ /* 0x008fce0000000000 */
[----:B------:R-:W1:Y:S01]  /*0480*/  MUFU.SQRT R17, R10 ;  /* 0x0000000a00117308 */ /* 0x000e620000002000 */
[C---:B0-----:R-:W-:Y:S02]  /*0490*/  FSETP.GT.AND P6, PT, R16.reuse, 8.50705917302346158658e+37, PT ;  /* 0x7e8000001000780b */ /* 0x041fe40003fc4000 */
[----:B------:R-:W-:Y:S02]  /*04a0*/  FSETP.GEU.AND P3, PT, R16, 1.175494350822287508e-38, PT ;  /* 0x008000001000780b */ /* 0x000fe40003f6e000 */
[----:B------:R-:W-:Y:S02]  /*04b0*/  FSEL R19, R21, 1, P6 ;  /* 0x3f80000015137808 */ /* 0x000fe40003000000 */
[----:B-1----:R-:W-:-:S07]  /*04c0*/  FSETP.GT.AND P5, PT, R17, 8.50705917302346158658e+37, PT ;  /* 0x7e8000001100780b */ /* 0x002fce0003fa4000 */
[----:B------:R-:W-:Y:S01]  /*04d0*/  @P6 FMUL R16, R16, 0.25 ;  /* 0x3e80000010106820 */ /* 0x000fe20000400000 */
[----:B------:R-:W-:-:S03]  /*04e0*/  FSETP.GEU.AND P6, PT, R17, 1.175494350822287508e-38, PT ;  /* 0x008000001100780b */ /* 0x000fc60003fce000 */
[----:B------:R-:W-:Y:S02]  /*04f0*/  @!P3 FMUL R16, R16, 16777216 ;  /* 0x4b8000001010b820 */ /* 0x000fe40000400000 */
[----:B------:R-:W-:-:S08]  /*0500*/  @P5 FMUL R17, R17, 0.25 ;  /* 0x3e80000011115820 */ /* 0x000fd00000400000 */
[----:B------:R-:W-:Y:S01]  /*0510*/  @!P6 FMUL R17, R17, 16777216 ;  /* 0x4b8000001111e820 */ /* 0x000fe20000400000 */
[----:B------:R-:W0:Y:S01]  /*0520*/  MUFU.RCP R16, R16 ;  /* 0x0000001000107308 */ /* 0x000e220000001000 */
[----:B------:R-:W-:-:S07]  /*0530*/  FSEL R6, R21, 1, P5 ;  /* 0x3f80000015067808 */ /* 0x000fce0002800000 */
[----:B------:R-:W1:Y:S01]  /*0540*/  MUFU.RCP R17, R17 ;  /* 0x0000001100117308 */ /* 0x000e620000001000 */
[----:B----4-:R-:W-:Y:S02]  /*0550*/  SEL R2, R2, RZ, P4 ;  /* 0x000000ff02027207 */ /* 0x010fe40002000000 */
[----:B------:R-:W-:Y:S01]  /*0560*/  SEL R3, R3, RZ, P4 ;  /* 0x000000ff03037207 */ /* 0x000fe20002000000 */
[----:B------:R-:W-:Y:S01]  /*0570*/  @!P3 FMUL R19, R19, 16777216 ;  /* 0x4b8000001313b820 */ /* 0x000fe20000400000 */
[----:B------:R-:W-:Y:S01]  /*0580*/  @P2 SEL R2, R4, RZ, P1 ;  /* 0x000000ff04022207 */ /* 0x000fe20000800000 */
[----:B------:R-:W-:Y:S01]  /*0590*/  @!P6 FMUL R6, R6, 16777216 ;  /* 0x4b8000000606e820 */ /* 0x000fe20000400000 */
[----:B------:R-:W-:Y:S01]  /*05a0*/  @P2 SEL R3, R5, RZ, P1 ;  /* 0x000000ff05032207 */ /* 0x000fe20000800000 */
[----:B0-----:R-:W-:Y:S02]  /*05b0*/  FMUL R16, R16, R19 ;  /* 0x0000001310107220 */ /* 0x001fe40000400000 */
[----:B------:R-:W-:-:S02]  /*05c0*/  FADD R7, R2, -R7 ;  /* 0x8000000702077221 */ /* 0x000fc40000000000 */
[----:B------:R-:W-:Y:S01]  /*05d0*/  FADD R14, R3, -R14 ;  /* 0x8000000e030e7221 */ /* 0x000fe20000000000 */
[----:B-1----:R-:W-:Y:S01]  /*05e0*/  FMUL R17, R17, R6 ;  /* 0x0000000611117220 */ /* 0x002fe20000400000 */
[----:B------:R-:W-:-:S03]  /*05f0*/  FMUL R16, R7, R16 ;  /* 0x0000001007107220 */ /* 0x000fc60000400000 */
[----:B------:R-:W-:Y:S01]  /*0600*/  FMUL R14, R14, R17 ;  /* 0x000000110e0e7220 */ /* 0x000fe20000400000 */
[----:B-----5:R-:W-:-:S03]  /*0610*/  FFMA R15, R16, R20, R15 ;  /* 0x00000014100f7223 */ /* 0x020fc6000000000f */
[----:B------:R-:W-:Y:S02]  /*0620*/  FFMA R11, R14, R18, R11 ;  /* 0x000000120e0b7223 */ /* 0x000fe4000000000b */
[----:B------:R-:W-:Y:S01]  /*0630*/  FSETP.GEU.AND P1, PT, R15, RZ, PT ;  /* 0x000000ff0f00720b */ /* 0x000fe20003f2e000 */
[----:B------:R0:W-:Y:S02]  /*0640*/  @!P0 STG.E.64 desc[UR4][R12.64], R2 ;  /* 0x000000020c008986 */ /* 0x0001e4000c101b04 */
[----:B------:R-:W-:Y:S02]  /*0650*/  FSETP.GEU.AND P2, PT, R11, RZ, PT ;  /* 0x000000ff0b00720b */ /* 0x000fe40003f4e000 */
[----:B------:R-:W-:Y:S02]  /*0660*/  FSEL R10, R15, RZ, P1 ;  /* 0x000000ff0f0a7208 */ /* 0x000fe40000800000 */
[----:B------:R-:W-:Y:S01]  /*0670*/  FSEL R11, R11, RZ, P2 ;  /* 0x000000ff0b0b7208 */ /* 0x000fe20001000000 */
[----:B0-----:R-:W-:Y:S08]  /*0680*/  @P0 EXIT ;  /* 0x000000000000094d */ /* 0x001ff00003800000 */
[----:B------:R-:W-:Y:S01]  /*0690*/  STG.E.64 desc[UR4][R8.64], R10 ;  /* 0x0000000a08007986 */ /* 0x000fe2000c101b04 */
[----:B------:R-:W-:Y:S05]  /*06a0*/  EXIT ;  /* 0x000000000000794d */ /* 0x000fea0003800000 */
.L_x_0:
[----:B------:R-:W-:-:S00]  /*06b0*/  BRA `(.L_x_0) ;  /* 0xfffffffc00fc7947 */ /* 0x000fc0000383ffff */
[----:B------:R-:W-:-:S00]  /*06c0*/  NOP ;  /* 0x0000000000007918 */ /* 0x000fc00000000000 */
        /* <DEDUP_REMOVED lines=11> */
.L_x_1:


//--------------------- .nv.global.init           --------------------------
	.section	.nv.global.init,"aw",@progbits
.nv.global.init:
	.type		_$_str,@object
	.size		_$_str,(_$_str_$_2 - _$_str)
_$_str:
        /*0000*/ 	.byte	0x5f, 0x5f, 0x43, 0x55, 0x44, 0x41, 0x5f, 0x46, 0x54, 0x5a, 0x00
	.type		_$_str_$_2,@object
	.size		_$_str_$_2,(.L_1 - _$_str_$_2)
_$_str_$_2:
        /*000b*/ 	.byte	0x5f, 0x5f, 0x43, 0x55, 0x44, 0x41, 0x5f, 0x50, 0x52, 0x45, 0x43, 0x5f, 0x53, 0x51, 0x52, 0x54
        /*001b*/ 	.byte	0x00
.L_1:


//--------------------- .nv.constant0.triton_poi_fused__native_batch_norm_legit_no_training_cat_relu_53 --------------------------
	.section	.nv.constant0.triton_poi_fused__native_batch_norm_legit_no_training_cat_relu_53,"a",@progbits
	.sectionflags	@""
	.align	4
.nv.constant0.triton_poi_fused__native_batch_norm_legit_no_training_cat_relu_53:
	.zero		596
